	.headerflags	@"EF_CUDA_TEXMODE_UNIFIED EF_CUDA_64BIT_ADDRESS EF_CUDA_SM86 EF_CUDA_VIRTUAL_SM(EF_CUDA_SM86)"
	.elftype	@"ET_EXEC"


//--------------------- .nv.info                  --------------------------
	.section	.nv.info,"",@"SHT_CUDA_INFO"
	.align	4


	//----- nvinfo : EIATTR_REGCOUNT
	.align		4
        /*0000*/ 	.byte	0x04, 0x2f
        /*0002*/ 	.short	(.L_1 - .L_0)
	.align		4
.L_0:
        /*0004*/ 	.word	index@(triton_red_fused__to_copy_mean_pow_7)
        /*0008*/ 	.word	0x00000028


	//----- nvinfo : EIATTR_MIN_STACK_SIZE
	.align		4
.L_1:
        /*000c*/ 	.byte	0x04, 0x12
        /*000e*/ 	.short	(.L_3 - .L_2)
	.align		4
.L_2:
        /*0010*/ 	.word	index@(triton_red_fused__to_copy_mean_pow_7)
        /*0014*/ 	.word	0x00000000


	//----- nvinfo : EIATTR_FRAME_SIZE
	.align		4
.L_3:
        /*0018*/ 	.byte	0x04, 0x11
        /*001a*/ 	.short	(.L_5 - .L_4)
	.align		4
.L_4:
        /*001c*/ 	.word	index@(triton_red_fused__to_copy_mean_pow_7)
        /*0020*/ 	.word	0x00000000


	//----- nvinfo : EIATTR_MIN_STACK_SIZE
	.align		4
.L_5:
        /*0024*/ 	.byte	0x04, 0x12
        /*0026*/ 	.short	(.L_7 - .L_6)
	.align		4
.L_6:
        /*0028*/ 	.word	index@(triton_red_fused__to_copy_mean_pow_7)
        /*002c*/ 	.word	0x00000000
.L_7:


//--------------------- .nv.info.triton_red_fused__to_copy_mean_pow_7 --------------------------
	.section	.nv.info.triton_red_fused__to_copy_mean_pow_7,"",@"SHT_CUDA_INFO"
	.sectionflags	@""
	.align	4


	//----- nvinfo : EIATTR_CUDA_API_VERSION
	.align		4
        /*0000*/ 	.byte	0x04, 0x37
        /*0002*/ 	.short	(.L_9 - .L_8)
.L_8:
        /*0004*/ 	.word	0x0000007c


	//----- nvinfo : EIATTR_SW2861232_WAR
	.align		4
.L_9:
        /*0008*/ 	.byte	0x01, 0x35
	.zero		2


	//----- nvinfo : EIATTR_PARAM_CBANK
	.align		4
        /*000c*/ 	.byte	0x04, 0x0a
        /*000e*/ 	.short	(.L_11 - .L_10)
	.align		4
.L_10:
        /*0010*/ 	.word	index@(.nv.constant0.triton_red_fused__to_copy_mean_pow_7)
        /*0014*/ 	.short	0x0160
        /*0016*/ 	.short	0x0020


	//----- nvinfo : EIATTR_CBANK_PARAM_SIZE
	.align		4
.L_11:
        /*0018*/ 	.byte	0x03, 0x19
        /*001a*/ 	.short	0x0020


	//----- nvinfo : EIATTR_KPARAM_INFO
	.align		4
        /*001c*/ 	.byte	0x04, 0x17
        /*001e*/ 	.short	(.L_13 - .L_12)
.L_12:
        /*0020*/ 	.word	0x00000000
        /*0024*/ 	.short	0x0004
        /*0026*/ 	.short	0x0018
        /*0028*/ 	.byte	0x00, 0xf4, 0x21, 0x00


	//----- nvinfo : EIATTR_KPARAM_INFO
	.align		4
.L_13:
        /*002c*/ 	.byte	0x04, 0x17
        /*002e*/ 	.short	(.L_15 - .L_14)
.L_14:
        /*0030*/ 	.word	0x00000000
        /*0034*/ 	.short	0x0003
        /*0036*/ 	.short	0x0014
        /*0038*/ 	.byte	0x00, 0xf0, 0x11, 0x00


	//----- nvinfo : EIATTR_KPARAM_INFO
	.align		4
.L_15:
        /*003c*/ 	.byte	0x04, 0x17
        /*003e*/ 	.short	(.L_17 - .L_16)
.L_16:
        /*0040*/ 	.word	0x00000000
        /*0044*/ 	.short	0x0002
        /*0046*/ 	.short	0x0010
        /*0048*/ 	.byte	0x00, 0xf0, 0x11, 0x00


	//----- nvinfo : EIATTR_KPARAM_INFO
	.align		4
.L_17:
        /*004c*/ 	.byte	0x04, 0x17
        /*004e*/ 	.short	(.L_19 - .L_18)
.L_18:
        /*0050*/ 	.word	0x00000000
        /*0054*/ 	.short	0x0001
        /*0056*/ 	.short	0x0008
        /*0058*/ 	.byte	0x00, 0xf4, 0x21, 0x00


	//----- nvinfo : EIATTR_KPARAM_INFO
	.align		4
.L_19:
        /*005c*/ 	.byte	0x04, 0x17
        /*005e*/ 	.short	(.L_21 - .L_20)
.L_20:
        /*0060*/ 	.word	0x00000000
        /*0064*/ 	.short	0x0000
        /*0066*/ 	.short	0x0000
        /*0068*/ 	.byte	0x00, 0xf4, 0x21, 0x00


	//----- nvinfo : EIATTR_MAXREG_COUNT
	.align		4
.L_21:
        /*006c*/ 	.byte	0x03, 0x1b
        /*006e*/ 	.short	0x00ff


	//----- nvinfo : EIATTR_COOP_GROUP_MASK_REGIDS
	.align		4
        /*0070*/ 	.byte	0x04, 0x29
        /*0072*/ 	.short	(.L_23 - .L_22)


	//   ....[0]....
.L_22:
        /*0074*/ 	.word	0xffffffff


	//   ....[1]....
        /*0078*/ 	.word	0xffffffff


	//----- nvinfo : EIATTR_COOP_GROUP_INSTR_OFFSETS
	.align		4
.L_23:
        /*007c*/ 	.byte	0x04, 0x28
        /*007e*/ 	.short	(.L_25 - .L_24)


	//   ....[0]....
.L_24:
        /*0080*/ 	.word	0x00000d60


	//   ....[1]....
        /*0084*/ 	.word	0x00000db0


	//----- nvinfo : EIATTR_EXIT_INSTR_OFFSETS
	.align		4
.L_25:
        /*0088*/ 	.byte	0x04, 0x1c
        /*008a*/ 	.short	(.L_27 - .L_26)


	//   ....[0]....
.L_26:
        /*008c*/ 	.word	0x00000df0


	//   ....[1]....
        /*0090*/ 	.word	0x00000e50


	//----- nvinfo : EIATTR_REQNTID
	.align		4
.L_27:
        /*0094*/ 	.byte	0x04, 0x10
        /*0096*/ 	.short	(.L_29 - .L_28)
.L_28:
        /*0098*/ 	.word	0x00000100
        /*009c*/ 	.word	0x00000001
        /*00a0*/ 	.word	0x00000001


	//----- nvinfo : EIATTR_CRS_STACK_SIZE
	.align		4
.L_29:
        /*00a4*/ 	.byte	0x04, 0x1e
        /*00a6*/ 	.short	(.L_31 - .L_30)
.L_30:
        /*00a8*/ 	.word	0x00000000
.L_31:


//--------------------- .nv.callgraph             --------------------------
	.section	.nv.callgraph,"",@"SHT_CUDA_CALLGRAPH"
	.align	4
	.sectionentsize	8
	.align		4
        /*0000*/ 	.word	0x00000000
	.align		4
        /*0004*/ 	.word	0xffffffff
	.align		4
        /*0008*/ 	.word	0x00000000
	.align		4
        /*000c*/ 	.word	0xfffffffe
	.align		4
        /*0010*/ 	.word	0x00000000
	.align		4
        /*0014*/ 	.word	0xfffffffd
	.align		4
        /*0018*/ 	.word	0x00000000
	.align		4
        /*001c*/ 	.word	0xfffffffc


//--------------------- .nv.rel.action            --------------------------
	.section	.nv.rel.action,"",@"SHT_CUDA_RELOCINFO"
	.align	8
	.sectionentsize	8
        /*0000*/ 	.byte	0x73, 0x00, 0x00, 0x00, 0x00, 0x00, 0x00, 0x00, 0x00, 0x00, 0x00, 0x11, 0x25, 0x00, 0x05, 0x36


//--------------------- .nv.constant0.triton_red_fused__to_copy_mean_pow_7 --------------------------
	.section	.nv.constant0.triton_red_fused__to_copy_mean_pow_7,"a",@progbits
	.sectionflags	@""
	.align	4
.nv.constant0.triton_red_fused__to_copy_mean_pow_7:
	.zero		384


//--------------------- .text.triton_red_fused__to_copy_mean_pow_7 --------------------------
	.section	.text.triton_red_fused__to_copy_mean_pow_7,"ax",@progbits
	.sectionflags	@"SHF_BARRIERS=1"
	.sectioninfo	@"SHI_REGISTERS=40"
	.align	128
        .global         triton_red_fused__to_copy_mean_pow_7
        .type           triton_red_fused__to_copy_mean_pow_7,@function
        .size           triton_red_fused__to_copy_mean_pow_7,(.L_x_4 - triton_red_fused__to_copy_mean_pow_7)
        .other          triton_red_fused__to_copy_mean_pow_7,@"STO_CUDA_ENTRY STV_DEFAULT"
triton_red_fused__to_copy_mean_pow_7:
.text.triton_red_fused__to_copy_mean_pow_7:
[----:B------:R-:W-:Y:S02]  /*0000*/  IMAD.MOV.U32 R1, RZ, RZ, c[0x0][0x28] ;  /* 0x00000a00ff017624 */ /* 0x000fe400078e00ff */
[----:B------:R-:W0:Y:S01]  /*0010*/  S2R R0, SR_TID.X ;  /* 0x0000000000007919 */ /* 0x000e220000002100 */
[----:B------:R-:W-:Y:S01]  /*0020*/  ULDC.64 UR4, c[0x0][0x118] ;  /* 0x0000460000047ab9 */ /* 0x000fe20000000a00 */
[----:B------:R-:W-:Y:S02]  /*0030*/  BSSY B0, `(.L_x_0) ;  /* 0x00000d2000007945 */ /* 0x000fe40003800000 */
[----:B------:R-:W1:Y:S01]  /*0040*/  S2R R6, SR_CTAID.X ;  /* 0x0000000000067919 */ /* 0x000e620000002500 */
[----:B0-----:R-:W-:Y:S01]  /*0050*/  SHF.R.U32.HI R2, RZ, 0x2, R0 ;  /* 0x00000002ff027819 */ /* 0x001fe20000011600 */
[----:B-1----:R-:W-:-:S03]  /*0060*/  IMAD.SHL.U32 R3, R6, 0x40, RZ ;  /* 0x0000004006037824 */ /* 0x002fc600078e00ff */
[----:B------:R-:W-:-:S04]  /*0070*/  SGXT.U32 R2, R2, 0x6 ;  /* 0x000000060202781a */ /* 0x000fc80000000000 */
[----:B------:R-:W-:-:S04]  /*0080*/  LOP3.LUT R5, R2, R3, RZ, 0xfc, !PT ;  /* 0x0000000302057212 */ /* 0x000fc800078efcff */
[C---:B------:R-:W-:Y:S01]  /*0090*/  ISETP.GT.AND P0, PT, R5.reuse, 0x1517f, PT ;  /* 0x0001517f0500780c */ /* 0x040fe20003f04270 */
[----:B------:R-:W-:-:S05]  /*00a0*/  IMAD.HI R4, R5, 0x2aaaaaab, RZ ;  /* 0x2aaaaaab05047827 */ /* 0x000fca00078e02ff */
[----:B------:R-:W-:-:S04]  /*00b0*/  SHF.R.U32.HI R5, RZ, 0x1f, R4 ;  /* 0x0000001fff057819 */ /* 0x000fc80000011604 */
[----:B------:R-:W-:-:S03]  /*00c0*/  LEA.HI.SX32 R5, R4, R5, 0x1e ;  /* 0x0000000504057211 */ /* 0x000fc600078ff2ff */
[----:B------:R-:W-:Y:S05]  /*00d0*/  @P0 BRA `(.L_x_1) ;  /* 0x00000c6000000947 */ /* 0x000fea0003800000 */
[----:B------:R-:W-:Y:S02]  /*00e0*/  SHF.L.U32 R4, R6, 0xd, RZ ;  /* 0x0000000d06047819 */ /* 0x000fe400000006ff */
[----:B------:R-:W-:-:S03]  /*00f0*/  LOP3.LUT R24, R0, 0x3, RZ, 0xc0, !PT ;  /* 0x0000000300187812 */ /* 0x000fc600078ec0ff */
[----:B------:R-:W-:-:S04]  /*0100*/  IMAD R5, R5, 0x1800, R4 ;  /* 0x0000180005057824 */ /* 0x000fc800078e0204 */
[----:B------:R-:W-:-:S04]  /*0110*/  IMAD R5, R2, 0x80, R5 ;  /* 0x0000008002057824 */ /* 0x000fc800078e0205 */
[----:B------:R-:W-:Y:S01]  /*0120*/  IMAD.IADD R24, R24, 0x1, R5 ;  /* 0x0000000118187824 */ /* 0x000fe200078e0205 */
[----:B------:R-:W-:-:S04]  /*0130*/  MOV R5, 0x2 ;  /* 0x0000000200057802 */ /* 0x000fc80000000f00 */
[C---:B------:R-:W-:Y:S02]  /*0140*/  IADD3 R6, R24.reuse, -0x4, RZ ;  /* 0xfffffffc18067810 */ /* 0x040fe40007ffe0ff */
[----:B------:R-:W-:Y:S02]  /*0150*/  IADD3 R8, R24, 0xc04, RZ ;  /* 0x00000c0418087810 */ /* 0x000fe40007ffe0ff */
[----:B------:R-:W-:Y:S02]  /*0160*/  IADD3 R6, R6, 0xc04, RZ ;  /* 0x00000c0406067810 */ /* 0x000fe40007ffe0ff */
[----:B------:R-:W-:Y:S01]  /*0170*/  IADD3 R36, R24, 0x4, RZ ;  /* 0x0000000418247810 */ /* 0x000fe20007ffe0ff */
[----:B------:R-:W-:-:S04]  /*0180*/  IMAD.WIDE R8, R8, R5, c[0x0][0x160] ;  /* 0x0000580008087625 */ /* 0x000fc800078e0205 */
[----:B------:R-:W-:Y:S01]  /*0190*/  IMAD.WIDE R6, R6, R5, c[0x0][0x160] ;  /* 0x0000580006067625 */ /* 0x000fe200078e0205 */
[----:B------:R-:W-:Y:S01]  /*01a0*/  IADD3 R36, R36, 0xc04, RZ ;  /* 0x00000c0424247810 */ /* 0x000fe20007ffe0ff */
[----:B------:R0:W2:Y:S01]  /*01b0*/  LDG.E.EF.U16 R20, [R8.64] ;  /* 0x0000000408147981 */ /* 0x0000a2000c0e1500 */
[----:B------:R-:W-:-:S03]  /*01c0*/  IADD3 R10, R24, 0x8, RZ ;  /* 0x00000008180a7810 */ /* 0x000fc60007ffe0ff */
[----:B------:R1:W3:Y:S01]  /*01d0*/  LDG.E.EF.U16 R21, [R6.64] ;  /* 0x0000000406157981 */ /* 0x0002e2000c0e1500 */
[----:B------:R-:W-:Y:S01]  /*01e0*/  IMAD.WIDE R36, R36, R5, c[0x0][0x160] ;  /* 0x0000580024247625 */ /* 0x000fe200078e0205 */
[----:B------:R-:W-:-:S05]  /*01f0*/  IADD3 R10, R10, 0xc04, RZ ;  /* 0x00000c040a0a7810 */ /* 0x000fca0007ffe0ff */
[----:B------:R4:W5:Y:S01]  /*0200*/  LDG.E.EF.U16 R36, [R36.64] ;  /* 0x0000000424247981 */ /* 0x000962000c0e1500 */
[----:B------:R-:W-:-:S05]  /*0210*/  IMAD.WIDE R10, R10, R5, c[0x0][0x160] ;  /* 0x000058000a0a7625 */ /* 0x000fca00078e0205 */
[----:B------:R0:W5:Y:S01]  /*0220*/  LDG.E.EF.U16 R25, [R10.64] ;  /* 0x000000040a197981 */ /* 0x000162000c0e1500 */
[C---:B------:R-:W-:Y:S02]  /*0230*/  IADD3 R4, R24.reuse, 0xc, RZ ;  /* 0x0000000c18047810 */ /* 0x040fe40007ffe0ff */
[----:B------:R-:W-:Y:S02]  /*0240*/  IADD3 R34, R24, 0x10, RZ ;  /* 0x0000001018227810 */ /* 0x000fe40007ffe0ff */
[----:B-1----:R-:W-:Y:S02]  /*0250*/  IADD3 R6, R4, 0xc04, RZ ;  /* 0x00000c0404067810 */ /* 0x002fe40007ffe0ff */
[----:B------:R-:W-:Y:S02]  /*0260*/  IADD3 R34, R34, 0xc04, RZ ;  /* 0x00000c0422227810 */ /* 0x000fe40007ffe0ff */
[----:B------:R-:W-:Y:S01]  /*0270*/  IADD3 R13, R24, 0x14, RZ ;  /* 0x00000014180d7810 */ /* 0x000fe20007ffe0ff */
[----:B------:R-:W-:Y:S01]  /*0280*/  IMAD.WIDE R6, R6, R5, c[0x0][0x160] ;  /* 0x0000580006067625 */ /* 0x000fe200078e0205 */
[----:B------:R-:W-:-:S02]  /*0290*/  IADD3 R12, R24, 0x18, RZ ;  /* 0x00000018180c7810 */ /* 0x000fc40007ffe0ff */
[----:B0-----:R-:W-:Y:S01]  /*02a0*/  IADD3 R10, R13, 0xc04, RZ ;  /* 0x00000c040d0a7810 */ /* 0x001fe20007ffe0ff */
[-C--:B------:R-:W-:Y:S01]  /*02b0*/  IMAD.WIDE R34, R34, R5.reuse, c[0x0][0x160] ;  /* 0x0000580022227625 */ /* 0x080fe200078e0205 */
[----:B------:R0:W5:Y:S01]  /*02c0*/  LDG.E.EF.U16 R4, [R6.64] ;  /* 0x0000000406047981 */ /* 0x000162000c0e1500 */
[----:B------:R-:W-:Y:S02]  /*02d0*/  IADD3 R12, R12, 0xc04, RZ ;  /* 0x00000c040c0c7810 */ /* 0x000fe40007ffe0ff */
[----:B------:R-:W-:Y:S01]  /*02e0*/  IADD3 R14, R24, 0x1c, RZ ;  /* 0x0000001c180e7810 */ /* 0x000fe20007ffe0ff */
[-C--:B------:R-:W-:Y:S01]  /*02f0*/  IMAD.WIDE R10, R10, R5.reuse, c[0x0][0x160] ;  /* 0x000058000a0a7625 */ /* 0x080fe200078e0205 */
[----:B------:R1:W5:Y:S01]  /*0300*/  LDG.E.EF.U16 R34, [R34.64] ;  /* 0x0000000422227981 */ /* 0x000362000c0e1500 */
[----:B------:R-:W-:Y:S02]  /*0310*/  IADD3 R8, R24, 0x20, RZ ;  /* 0x0000002018087810 */ /* 0x000fe40007ffe0ff */
[----:B------:R-:W-:Y:S01]  /*0320*/  IADD3 R14, R14, 0xc04, RZ ;  /* 0x00000c040e0e7810 */ /* 0x000fe20007ffe0ff */
[----:B------:R-:W-:Y:S01]  /*0330*/  IMAD.WIDE R12, R12, R5, c[0x0][0x160] ;  /* 0x000058000c0c7625 */ /* 0x000fe200078e0205 */
[----:B------:R-:W-:-:S02]  /*0340*/  IADD3 R9, R24, 0x24, RZ ;  /* 0x0000002418097810 */ /* 0x000fc40007ffe0ff */
[----:B------:R-:W-:Y:S01]  /*0350*/  IADD3 R8, R8, 0xc04, RZ ;  /* 0x00000c0408087810 */ /* 0x000fe20007ffe0ff */
[----:B-1----:R1:W5:Y:S01]  /*0360*/  LDG.E.EF.U16 R35, [R10.64] ;  /* 0x000000040a237981 */ /* 0x002362000c0e1500 */
[-C--:B------:R-:W-:Y:S01]  /*0370*/  IMAD.WIDE R14, R14, R5.reuse, c[0x0][0x160] ;  /* 0x000058000e0e7625 */ /* 0x080fe200078e0205 */
[----:B0-----:R-:W-:Y:S02]  /*0380*/  IADD3 R6, R9, 0xc04, RZ ;  /* 0x00000c0409067810 */ /* 0x001fe40007ffe0ff */
[----:B------:R0:W5:Y:S01]  /*0390*/  LDG.E.EF.U16 R33, [R12.64] ;  /* 0x000000040c217981 */ /* 0x000162000c0e1500 */
[----:B------:R-:W-:Y:S01]  /*03a0*/  IADD3 R16, R24, 0x28, RZ ;  /* 0x0000002818107810 */ /* 0x000fe20007ffe0ff */
[-C--:B------:R-:W-:Y:S02]  /*03b0*/  IMAD.WIDE R8, R8, R5.reuse, c[0x0][0x160] ;  /* 0x0000580008087625 */ /* 0x080fe400078e0205 */
[----:B------:R0:W5:Y:S01]  /*03c0*/  LDG.E.EF.U16 R32, [R14.64] ;  /* 0x000000040e207981 */ /* 0x000162000c0e1500 */
[----:B------:R-:W-:Y:S01]  /*03d0*/  IADD3 R16, R16, 0xc04, RZ ;  /* 0x00000c0410107810 */ /* 0x000fe20007ffe0ff */
[----:B------:R-:W-:Y:S01]  /*03e0*/  IMAD.WIDE R6, R6, R5, c[0x0][0x160] ;  /* 0x0000580006067625 */ /* 0x000fe200078e0205 */
[C---:B------:R-:W-:Y:S01]  /*03f0*/  IADD3 R19, R24.reuse, 0x2c, RZ ;  /* 0x0000002c18137810 */ /* 0x040fe20007ffe0ff */
[----:B------:R4:W5:Y:S01]  /*0400*/  LDG.E.EF.U16 R31, [R8.64] ;  /* 0x00000004081f7981 */ /* 0x000962000c0e1500 */
[----:B------:R-:W-:-:S02]  /*0410*/  IADD3 R18, R24, 0x30, RZ ;  /* 0x0000003018127810 */ /* 0x000fc40007ffe0ff */
[----:B-1----:R-:W-:Y:S01]  /*0420*/  IADD3 R10, R19, 0xc04, RZ ;  /* 0x00000c04130a7810 */ /* 0x002fe20007ffe0ff */
[----:B------:R1:W5:Y:S01]  /*0430*/  LDG.E.EF.U16 R30, [R6.64] ;  /* 0x00000004061e7981 */ /* 0x000362000c0e1500 */
[-C--:B0-----:R-:W-:Y:S01]  /*0440*/  IMAD.WIDE R14, R16, R5.reuse, c[0x0][0x160] ;  /* 0x00005800100e7625 */ /* 0x081fe200078e0205 */
[----:B------:R-:W-:Y:S02]  /*0450*/  IADD3 R22, R24, 0x34, RZ ;  /* 0x0000003418167810 */ /* 0x000fe40007ffe0ff */
[----:B------:R-:W-:Y:S01]  /*0460*/  IADD3 R18, R18, 0xc04, RZ ;  /* 0x00000c0412127810 */ /* 0x000fe20007ffe0ff */
[-C--:B------:R-:W-:Y:S01]  /*0470*/  IMAD.WIDE R12, R10, R5.reuse, c[0x0][0x160] ;  /* 0x000058000a0c7625 */ /* 0x080fe200078e0205 */
[----:B------:R0:W5:Y:S01]  /*0480*/  LDG.E.EF.U16 R29, [R14.64] ;  /* 0x000000040e1d7981 */ /* 0x000162000c0e1500 */
[----:B------:R-:W-:Y:S02]  /*0490*/  IADD3 R22, R22, 0xc04, RZ ;  /* 0x00000c0416167810 */ /* 0x000fe40007ffe0ff */
[----:B------:R-:W-:Y:S01]  /*04a0*/  IADD3 R17, R24, 0x38, RZ ;  /* 0x0000003818117810 */ /* 0x000fe20007ffe0ff */
[-C--:B------:R-:W-:Y:S01]  /*04b0*/  IMAD.WIDE R10, R18, R5.reuse, c[0x0][0x160] ;  /* 0x00005800120a7625 */ /* 0x080fe200078e0205 */
[----:B------:R0:W5:Y:S02]  /*04c0*/  LDG.E.EF.U16 R28, [R12.64] ;  /* 0x000000040c1c7981 */ /* 0x000164000c0e1500 */
[----:B-1----:R-:W-:Y:S01]  /*04d0*/  IADD3 R6, R17, 0xc04, RZ ;  /* 0x00000c0411067810 */ /* 0x002fe20007ffe0ff */
[-C--:B----4-:R-:W-:Y:S01]  /*04e0*/  IMAD.WIDE R8, R22, R5.reuse, c[0x0][0x160] ;  /* 0x0000580016087625 */ /* 0x090fe200078e0205 */
[C---:B------:R-:W-:Y:S01]  /*04f0*/  IADD3 R22, R24.reuse, 0x3c, RZ ;  /* 0x0000003c18167810 */ /* 0x040fe20007ffe0ff */
[----:B------:R1:W4:Y:S01]  /*0500*/  LDG.E.EF.U16 R27, [R10.64] ;  /* 0x000000040a1b7981 */ /* 0x000322000c0e1500 */
[----:B------:R-:W-:Y:S01]  /*0510*/  IADD3 R18, R24, 0x40, RZ ;  /* 0x0000004018127810 */ /* 0x000fe20007ffe0ff */
[----:B------:R-:W-:Y:S01]  /*0520*/  IMAD.WIDE R6, R6, R5, c[0x0][0x160] ;  /* 0x0000580006067625 */ /* 0x000fe200078e0205 */
[----:B------:R-:W-:Y:S01]  /*0530*/  IADD3 R19, R24, 0x44, RZ ;  /* 0x0000004418137810 */ /* 0x000fe20007ffe0ff */
[----:B------:R1:W4:Y:S01]  /*0540*/  LDG.E.EF.U16 R26, [R8.64] ;  /* 0x00000004081a7981 */ /* 0x000322000c0e1500 */
[----:B------:R-:W-:-:S02]  /*0550*/  IADD3 R22, R22, 0xc04, RZ ;  /* 0x00000c0416167810 */ /* 0x000fc40007ffe0ff */
[----:B------:R-:W-:Y:S01]  /*0560*/  IADD3 R18, R18, 0xc04, RZ ;  /* 0x00000c0412127810 */ /* 0x000fe20007ffe0ff */
[----:B------:R1:W4:Y:S01]  /*0570*/  LDG.E.EF.U16 R17, [R6.64] ;  /* 0x0000000406117981 */ /* 0x000322000c0e1500 */
[----:B------:R-:W-:Y:S01]  /*0580*/  IADD3 R16, R24, 0x48, RZ ;  /* 0x0000004818107810 */ /* 0x000fe20007ffe0ff */
[-C--:B------:R-:W-:Y:S01]  /*0590*/  IMAD.WIDE R22, R22, R5.reuse, c[0x0][0x160] ;  /* 0x0000580016167625 */ /* 0x080fe200078e0205 */
[----:B0-----:R-:W-:Y:S02]  /*05a0*/  IADD3 R12, R19, 0xc04, RZ ;  /* 0x00000c04130c7810 */ /* 0x001fe40007ffe0ff */
[----:B------:R-:W-:Y:S01]  /*05b0*/  IADD3 R14, R24, 0x4c, RZ ;  /* 0x0000004c180e7810 */ /* 0x000fe20007ffe0ff */
[-C--:B------:R-:W-:Y:S01]  /*05c0*/  IMAD.WIDE R18, R18, R5.reuse, c[0x0][0x160] ;  /* 0x0000580012127625 */ /* 0x080fe200078e0205 */
[----:B-1----:R-:W-:Y:S02]  /*05d0*/  IADD3 R10, R16, 0xc04, RZ ;  /* 0x00000c04100a7810 */ /* 0x002fe40007ffe0ff */
[----:B------:R0:W4:Y:S01]  /*05e0*/  LDG.E.EF.U16 R16, [R22.64] ;  /* 0x0000000416107981 */ /* 0x000122000c0e1500 */
[----:B------:R-:W-:Y:S01]  /*05f0*/  IMAD.WIDE R6, R12, R5, c[0x0][0x160] ;  /* 0x000058000c067625 */ /* 0x000fe200078e0205 */
[----:B------:R-:W-:-:S02]  /*0600*/  IADD3 R37, R24, 0x54, RZ ;  /* 0x0000005418257810 */ /* 0x000fc40007ffe0ff */
[----:B------:R-:W-:Y:S01]  /*0610*/  IADD3 R8, R14, 0xc04, RZ ;  /* 0x00000c040e087810 */ /* 0x000fe20007ffe0ff */
[----:B------:R1:W4:Y:S01]  /*0620*/  LDG.E.EF.U16 R15, [R18.64] ;  /* 0x00000004120f7981 */ /* 0x000322000c0e1500 */
[----:B------:R-:W-:-:S03]  /*0630*/  IMAD.WIDE R10, R10, R5, c[0x0][0x160] ;  /* 0x000058000a0a7625 */ /* 0x000fc600078e0205 */
[----:B------:R1:W4:Y:S01]  /*0640*/  LDG.E.EF.U16 R14, [R6.64] ;  /* 0x00000004060e7981 */ /* 0x000322000c0e1500 */
[----:B0-----:R-:W-:Y:S01]  /*0650*/  IADD3 R22, R24, 0x50, RZ ;  /* 0x0000005018167810 */ /* 0x001fe20007ffe0ff */
[-C--:B------:R-:W-:Y:S02]  /*0660*/  IMAD.WIDE R8, R8, R5.reuse, c[0x0][0x160] ;  /* 0x0000580008087625 */ /* 0x080fe400078e0205 */
[----:B------:R0:W4:Y:S01]  /*0670*/  LDG.E.EF.U16 R13, [R10.64] ;  /* 0x000000040a0d7981 */ /* 0x000122000c0e1500 */
[----:B------:R-:W-:Y:S02]  /*0680*/  IADD3 R22, R22, 0xc04, RZ ;  /* 0x00000c0416167810 */ /* 0x000fe40007ffe0ff */
[----:B-1----:R-:W-:Y:S01]  /*0690*/  IADD3 R18, R24, 0x58, RZ ;  /* 0x0000005818127810 */ /* 0x002fe20007ffe0ff */
[----:B------:R1:W4:Y:S01]  /*06a0*/  LDG.E.EF.U16 R12, [R8.64] ;  /* 0x00000004080c7981 */ /* 0x000322000c0e1500 */
[----:B------:R-:W-:Y:S01]  /*06b0*/  IADD3 R6, R37, 0xc04, RZ ;  /* 0x00000c0425067810 */ /* 0x000fe20007ffe0ff */
[----:B------:R-:W-:-:S04]  /*06c0*/  IMAD.WIDE R22, R22, R5, c[0x0][0x160] ;  /* 0x0000580016167625 */ /* 0x000fc800078e0205 */
[----:B------:R-:W-:Y:S01]  /*06d0*/  IMAD.WIDE R6, R6, R5, c[0x0][0x160] ;  /* 0x0000580006067625 */ /* 0x000fe200078e0205 */
[----:B------:R-:W-:Y:S01]  /*06e0*/  IADD3 R37, R24, 0x5c, RZ ;  /* 0x0000005c18257810 */ /* 0x000fe20007ffe0ff */
[----:B0-----:R0:W4:Y:S01]  /*06f0*/  LDG.E.EF.U16 R11, [R22.64] ;  /* 0x00000004160b7981 */ /* 0x001122000c0e1500 */
[----:B------:R-:W-:-:S03]  /*0700*/  IADD3 R18, R18, 0xc04, RZ ;  /* 0x00000c0412127810 */ /* 0x000fc60007ffe0ff */
[----:B------:R0:W4:Y:S01]  /*0710*/  LDG.E.EF.U16 R10, [R6.64] ;  /* 0x00000004060a7981 */ /* 0x000122000c0e1500 */
[----:B-1----:R-:W-:Y:S02]  /*0720*/  IADD3 R8, R37, 0xc04, RZ ;  /* 0x00000c0425087810 */ /* 0x002fe40007ffe0ff */
[----:B0-----:R-:W-:-:S04]  /*0730*/  IADD3 R6, R24, 0x60, RZ ;  /* 0x0000006018067810 */ /* 0x001fc80007ffe0ff */
[----:B------:R-:W-:-:S05]  /*0740*/  IADD3 R6, R6, 0xc04, RZ ;  /* 0x00000c0406067810 */ /* 0x000fca0007ffe0ff */
[----:B------:R-:W-:Y:S01]  /*0750*/  IMAD.WIDE R6, R6, R5, c[0x0][0x160] ;  /* 0x0000580006067625 */ /* 0x000fe200078e0205 */
[----:B------:R-:W-:-:S05]  /*0760*/  IADD3 R23, R24, 0x68, RZ ;  /* 0x0000006818177810 */ /* 0x000fca0007ffe0ff */
[----:B------:R0:W4:Y:S01]  /*0770*/  LDG.E.EF.U16 R7, [R6.64] ;  /* 0x0000000406077981 */ /* 0x000122000c0e1500 */
[----:B------:R-:W-:Y:S02]  /*0780*/  IADD3 R23, R23, 0xc04, RZ ;  /* 0x00000c0417177810 */ /* 0x000fe40007ffe0ff */
[----:B--2---:R-:W-:Y:S01]  /*0790*/  SHF.L.U32 R20, R20, 0x10, RZ ;  /* 0x0000001014147819 */ /* 0x004fe200000006ff */
[----:B---3--:R-:W-:-:S04]  /*07a0*/  IMAD.U32 R21, R21, 0x10000, RZ ;  /* 0x0001000015157824 */ /* 0x008fc800078e00ff */
[----:B------:R-:W-:Y:S01]  /*07b0*/  FFMA R21, R21, R21, RZ ;  /* 0x0000001515157223 */ /* 0x000fe200000000ff */
[----:B-----5:R-:W-:-:S03]  /*07c0*/  IMAD.U32 R36, R36, 0x10000, RZ ;  /* 0x0001000024247824 */ /* 0x020fc600078e00ff */
[----:B------:R-:W-:Y:S01]  /*07d0*/  FFMA R37, R20, R20, R21 ;  /* 0x0000001414257223 */ /* 0x000fe20000000015 */
[----:B------:R-:W-:-:S03]  /*07e0*/  IMAD.WIDE R20, R18, R5, c[0x0][0x160] ;  /* 0x0000580012147625 */ /* 0x000fc600078e0205 */
[----:B------:R-:W-:Y:S01]  /*07f0*/  FFMA R37, R36, R36, R37 ;  /* 0x0000002424257223 */ /* 0x000fe20000000025 */
[----:B------:R-:W-:Y:S01]  /*0800*/  IADD3 R36, R24, 0x64, RZ ;  /* 0x0000006418247810 */ /* 0x000fe20007ffe0ff */
[----:B------:R-:W-:Y:S01]  /*0810*/  IMAD.WIDE R18, R8, R5, c[0x0][0x160] ;  /* 0x0000580008127625 */ /* 0x000fe200078e0205 */
[----:B------:R1:W2:Y:S01]  /*0820*/  LDG.E.EF.U16 R9, [R20.64] ;  /* 0x0000000414097981 */ /* 0x0002a2000c0e1500 */
[----:B------:R-:W-:Y:S02]  /*0830*/  SHF.L.U32 R22, R25, 0x10, RZ ;  /* 0x0000001019167819 */ /* 0x000fe400000006ff */
[----:B------:R-:W-:Y:S01]  /*0840*/  IADD3 R36, R36, 0xc04, RZ ;  /* 0x00000c0424247810 */ /* 0x000fe20007ffe0ff */
[----:B------:R3:W5:Y:S02]  /*0850*/  LDG.E.EF.U16 R8, [R18.64] ;  /* 0x0000000412087981 */ /* 0x000764000c0e1500 */
[----:B0-----:R-:W-:Y:S01]  /*0860*/  FFMA R6, R22, R22, R37 ;  /* 0x0000001616067223 */ /* 0x001fe20000000025 */
[----:B------:R-:W-:-:S02]  /*0870*/  IADD3 R22, R24, 0x6c, RZ ;  /* 0x0000006c18167810 */ /* 0x000fc40007ffe0ff */
[----:B------:R-:W-:Y:S01]  /*0880*/  IADD3 R25, R24, 0x70, RZ ;  /* 0x0000007018197810 */ /* 0x000fe20007ffe0ff */
[----:B-1----:R-:W-:Y:S01]  /*0890*/  IMAD.WIDE R20, R23, R5, c[0x0][0x160] ;  /* 0x0000580017147625 */ /* 0x002fe200078e0205 */
[----:B------:R-:W-:-:S03]  /*08a0*/  IADD3 R22, R22, 0xc04, RZ ;  /* 0x00000c0416167810 */ /* 0x000fc60007ffe0ff */
[-C--:B---3--:R-:W-:Y:S01]  /*08b0*/  IMAD.WIDE R18, R36, R5.reuse, c[0x0][0x160] ;  /* 0x0000580024127625 */ /* 0x088fe200078e0205 */
[----:B------:R-:W-:Y:S01]  /*08c0*/  IADD3 R25, R25, 0xc04, RZ ;  /* 0x00000c0419197810 */ /* 0x000fe20007ffe0ff */
[----:B------:R0:W3:Y:S02]  /*08d0*/  LDG.E.EF.U16 R37, [R20.64] ;  /* 0x0000000414257981 */ /* 0x0000e4000c0e1500 */
[----:B------:R-:W-:Y:S02]  /*08e0*/  IMAD.WIDE R22, R22, R5, c[0x0][0x160] ;  /* 0x0000580016167625 */ /* 0x000fe400078e0205 */
[----:B------:R1:W3:Y:S04]  /*08f0*/  LDG.E.EF.U16 R36, [R18.64] ;  /* 0x0000000412247981 */ /* 0x0002e8000c0e1500 */
[----:B------:R-:W3:Y:S01]  /*0900*/  LDG.E.EF.U16 R22, [R22.64] ;  /* 0x0000000416167981 */ /* 0x000ee2000c0e1500 */
[----:B0-----:R-:W-:-:S02]  /*0910*/  IADD3 R20, R24, 0x78, RZ ;  /* 0x0000007818147810 */ /* 0x001fc40007ffe0ff */
[----:B-1----:R-:W-:Y:S01]  /*0920*/  IADD3 R18, R24, 0x74, RZ ;  /* 0x0000007418127810 */ /* 0x002fe20007ffe0ff */
[----:B------:R-:W-:-:S03]  /*0930*/  IMAD.WIDE R24, R25, R5, c[0x0][0x160] ;  /* 0x0000580019187625 */ /* 0x000fc600078e0205 */
[----:B------:R-:W-:Y:S02]  /*0940*/  IADD3 R18, R18, 0xc04, RZ ;  /* 0x00000c0412127810 */ /* 0x000fe40007ffe0ff */
[----:B------:R-:W-:Y:S01]  /*0950*/  IADD3 R20, R20, 0xc04, RZ ;  /* 0x00000c0414147810 */ /* 0x000fe20007ffe0ff */
[----:B------:R-:W3:Y:S02]  /*0960*/  LDG.E.EF.U16 R24, [R24.64] ;  /* 0x0000000418187981 */ /* 0x000ee4000c0e1500 */
[----:B------:R-:W-:-:S04]  /*0970*/  IMAD.WIDE R18, R18, R5, c[0x0][0x160] ;  /* 0x0000580012127625 */ /* 0x000fc800078e0205 */
[----:B------:R-:W-:Y:S02]  /*0980*/  IMAD.WIDE R20, R20, R5, c[0x0][0x160] ;  /* 0x0000580014147625 */ /* 0x000fe400078e0205 */
[----:B------:R-:W3:Y:S04]  /*0990*/  LDG.E.EF.U16 R18, [R18.64] ;  /* 0x0000000412127981 */ /* 0x000ee8000c0e1500 */
[----:B------:R-:W3:Y:S01]  /*09a0*/  LDG.E.EF.U16 R20, [R20.64] ;  /* 0x0000000414147981 */ /* 0x000ee2000c0e1500 */
[----:B------:R-:W-:-:S04]  /*09b0*/  IMAD.U32 R5, R4, 0x10000, RZ ;  /* 0x0001000004057824 */ /* 0x000fc800078e00ff */
[----:B------:R-:W-:Y:S01]  /*09c0*/  FFMA R6, R5, R5, R6 ;  /* 0x0000000505067223 */ /* 0x000fe20000000006 */
[----:B------:R-:W-:Y:S01]  /*09d0*/  SHF.L.U32 R5, R34, 0x10, RZ ;  /* 0x0000001022057819 */ /* 0x000fe200000006ff */
[----:B------:R-:W-:Y:S01]  /*09e0*/  IMAD.U32 R35, R35, 0x10000, RZ ;  /* 0x0001000023237824 */ /* 0x000fe200078e00ff */
[----:B------:R-:W-:-:S03]  /*09f0*/  SHF.L.U32 R33, R33, 0x10, RZ ;  /* 0x0000001021217819 */ /* 0x000fc600000006ff */
[----:B------:R-:W-:-:S04]  /*0a00*/  FFMA R6, R5, R5, R6 ;  /* 0x0000000505067223 */ /* 0x000fc80000000006 */
[----:B------:R-:W-:Y:S01]  /*0a10*/  FFMA R6, R35, R35, R6 ;  /* 0x0000002323067223 */ /* 0x000fe20000000006 */
[----:B------:R-:W-:-:S03]  /*0a20*/  IMAD.U32 R5, R32, 0x10000, RZ ;  /* 0x0001000020057824 */ /* 0x000fc600078e00ff */
[----:B------:R-:W-:Y:S01]  /*0a30*/  FFMA R6, R33, R33, R6 ;  /* 0x0000002121067223 */ /* 0x000fe20000000006 */
[----:B------:R-:W-:-:S03]  /*0a40*/  SHF.L.U32 R31, R31, 0x10, RZ ;  /* 0x000000101f1f7819 */ /* 0x000fc600000006ff */
[----:B------:R-:W-:Y:S01]  /*0a50*/  FFMA R6, R5, R5, R6 ;  /* 0x0000000505067223 */ /* 0x000fe20000000006 */
[----:B------:R-:W-:-:S03]  /*0a60*/  IMAD.U32 R5, R30, 0x10000, RZ ;  /* 0x000100001e057824 */ /* 0x000fc600078e00ff */
[----:B------:R-:W-:Y:S01]  /*0a70*/  FFMA R6, R31, R31, R6 ;  /* 0x0000001f1f067223 */ /* 0x000fe20000000006 */
[----:B------:R-:W-:-:S03]  /*0a80*/  SHF.L.U32 R29, R29, 0x10, RZ ;  /* 0x000000101d1d7819 */ /* 0x000fc600000006ff */
[----:B------:R-:W-:Y:S01]  /*0a90*/  FFMA R6, R5, R5, R6 ;  /* 0x0000000505067223 */ /* 0x000fe20000000006 */
[----:B------:R-:W-:-:S03]  /*0aa0*/  IMAD.U32 R5, R28, 0x10000, RZ ;  /* 0x000100001c057824 */ /* 0x000fc600078e00ff */
[----:B------:R-:W-:Y:S01]  /*0ab0*/  FFMA R6, R29, R29, R6 ;  /* 0x0000001d1d067223 */ /* 0x000fe20000000006 */
[----:B----4-:R-:W-:-:S03]  /*0ac0*/  SHF.L.U32 R27, R27, 0x10, RZ ;  /* 0x000000101b1b7819 */ /* 0x010fc600000006ff */
        /* <DEDUP_REMOVED lines=18> */
[----:B------:R-:W-:-:S04]  /*0bf0*/  FFMA R6, R11, R11, R6 ;  /* 0x0000000b0b067223 */ /* 0x000fc80000000006 */
[----:B------:R-:W-:Y:S01]  /*0c00*/  FFMA R6, R5, R5, R6 ;  /* 0x0000000505067223 */ /* 0x000fe20000000006 */
[----:B------:R-:W-:Y:S02]  /*0c10*/  SHF.L.U32 R7, R7, 0x10, RZ ;  /* 0x0000001007077819 */ /* 0x000fe400000006ff */
[----:B--2---:R-:W-:Y:S01]  /*0c20*/  SHF.L.U32 R9, R9, 0x10, RZ ;  /* 0x0000001009097819 */ /* 0x004fe200000006ff */
[----:B-----5:R-:W-:-:S04]  /*0c30*/  IMAD.U32 R5, R8, 0x10000, RZ ;  /* 0x0001000008057824 */ /* 0x020fc800078e00ff */
[----:B------:R-:W-:-:S04]  /*0c40*/  FFMA R6, R9, R9, R6 ;  /* 0x0000000909067223 */ /* 0x000fc80000000006 */
[----:B------:R-:W-:-:S04]  /*0c50*/  FFMA R6, R5, R5, R6 ;  /* 0x0000000505067223 */ /* 0x000fc80000000006 */
[----:B------:R-:W-:Y:S01]  /*0c60*/  FFMA R6, R7, R7, R6 ;  /* 0x0000000707067223 */ /* 0x000fe20000000006 */
[----:B---3--:R-:W-:Y:S01]  /*0c70*/  SHF.L.U32 R37, R37, 0x10, RZ ;  /* 0x0000001025257819 */ /* 0x008fe200000006ff */
[----:B------:R-:W-:-:S04]  /*0c80*/  IMAD.U32 R5, R36, 0x10000, RZ ;  /* 0x0001000024057824 */ /* 0x000fc800078e00ff */
[----:B------:R-:W-:Y:S01]  /*0c90*/  FFMA R6, R5, R5, R6 ;  /* 0x0000000505067223 */ /* 0x000fe20000000006 */
[----:B------:R-:W-:-:S03]  /*0ca0*/  IMAD.U32 R5, R22, 0x10000, RZ ;  /* 0x0001000016057824 */ /* 0x000fc600078e00ff */
[----:B------:R-:W-:-:S04]  /*0cb0*/  FFMA R6, R37, R37, R6 ;  /* 0x0000002525067223 */ /* 0x000fc80000000006 */
[----:B------:R-:W-:Y:S01]  /*0cc0*/  FFMA R6, R5, R5, R6 ;  /* 0x0000000505067223 */ /* 0x000fe20000000006 */
[----:B------:R-:W-:-:S05]  /*0cd0*/  SHF.L.U32 R7, R24, 0x10, RZ ;  /* 0x0000001018077819 */ /* 0x000fca00000006ff */
[----:B------:R-:W-:Y:S01]  /*0ce0*/  FFMA R6, R7, R7, R6 ;  /* 0x0000000707067223 */ /* 0x000fe20000000006 */
[----:B------:R-:W-:Y:S01]  /*0cf0*/  IMAD.U32 R5, R18, 0x10000, RZ ;  /* 0x0001000012057824 */ /* 0x000fe200078e00ff */
[----:B------:R-:W-:-:S03]  /*0d00*/  SHF.L.U32 R20, R20, 0x10, RZ ;  /* 0x0000001014147819 */ /* 0x000fc600000006ff */
[----:B------:R-:W-:-:S04]  /*0d10*/  FFMA R5, R5, R5, R6 ;  /* 0x0000000505057223 */ /* 0x000fc80000000006 */
[----:B------:R-:W-:Y:S01]  /*0d20*/  FFMA R4, R20, R20, R5 ;  /* 0x0000001414047223 */ /* 0x000fe20000000005 */
[----:B------:R-:W-:Y:S05]  /*0d30*/  BRA `(.L_x_2) ;  /* 0x0000001000007947 */ /* 0x000fea0003800000 */
.L_x_1:
[----:B------:R-:W-:Y:S02]  /*0d40*/  IMAD.MOV.U32 R4, RZ, RZ, RZ ;  /* 0x000000ffff047224 */ /* 0x000fe400078e00ff */
.L_x_2:
[----:B------:R-:W-:Y:S05]  /*0d50*/  BSYNC B0 ;  /* 0x0000000000007941 */ /* 0x000fea0003800000 */
.L_x_0:
[----:B------:R-:W0:Y:S01]  /*0d60*/  SHFL.BFLY PT, R5, R4, 0x2, 0x1f ;  /* 0x0c401f0004057f89 */ /* 0x000e2200000e0000 */
[----:B------:R-:W-:Y:S02]  /*0d70*/  LOP3.LUT R3, R3, 0x3f, R0, 0xf8, !PT ;  /* 0x0000003f03037812 */ /* 0x000fe400078ef800 */
[----:B------:R-:W-:-:S04]  /*0d80*/  LOP3.LUT P0, RZ, R0, 0xc0, RZ, 0xc0, !PT ;  /* 0x000000c000ff7812 */ /* 0x000fc8000780c0ff */
[----:B------:R-:W-:Y:S01]  /*0d90*/  ISETP.LT.AND P0, PT, R3, 0x15180, !P0 ;  /* 0x000151800300780c */ /* 0x000fe20004701270 */
[----:B0-----:R-:W-:-:S05]  /*0da0*/  FADD R5, R5, R4 ;  /* 0x0000000405057221 */ /* 0x001fca0000000000 */
[----:B------:R-:W0:Y:S02]  /*0db0*/  SHFL.BFLY PT, R6, R5, 0x1, 0x1f ;  /* 0x0c201f0005067f89 */ /* 0x000e2400000e0000 */
[----:B0-----:R-:W-:-:S05]  /*0dc0*/  FADD R7, R5, R6 ;  /* 0x0000000605077221 */ /* 0x001fca0000000000 */
[----:B------:R0:W-:Y:S04]  /*0dd0*/  STS [R2.X4], R7 ;  /* 0x0000000702007388 */ /* 0x0001e80000004800 */
[----:B------:R-:W-:Y:S06]  /*0de0*/  BAR.SYNC.DEFER_BLOCKING 0x0 ;  /* 0x0000000000007b1d */ /* 0x000fec0000010000 */
[----:B------:R-:W-:Y:S05]  /*0df0*/  @!P0 EXIT ;  /* 0x000000000000894d */ /* 0x000fea0003800000 */
[----:B0-----:R-:W-:Y:S02]  /*0e00*/  LOP3.LUT R0, R0, 0x3f, RZ, 0xc0, !PT ;  /* 0x0000003f00007812 */ /* 0x001fe400078ec0ff */
[----:B------:R-:W-:-:S03]  /*0e10*/  MOV R2, 0x4 ;  /* 0x0000000400027802 */ /* 0x000fc60000000f00 */
[----:B------:R-:W0:Y:S02]  /*0e20*/  LDS R5, [R0.X4] ;  /* 0x0000000000057984 */ /* 0x000e240000004800 */
[----:B------:R-:W-:-:S05]  /*0e30*/  IMAD.WIDE R2, R3, R2, c[0x0][0x168] ;  /* 0x00005a0003027625 */ /* 0x000fca00078e0202 */
[----:B0-----:R-:W-:Y:S01]  /*0e40*/  STG.E [R2.64], R5 ;  /* 0x0000000502007986 */ /* 0x001fe2000c101904 */
[----:B------:R-:W-:Y:S05]  /*0e50*/  EXIT ;  /* 0x000000000000794d */ /* 0x000fea0003800000 */
.L_x_3:
[----:B------:R-:W-:-:S00]  /*0e60*/  BRA `(.L_x_3) ;  /* 0xfffffff000007947 */ /* 0x000fc0000383ffff */
[----:B------:R-:W-:-:S00]  /*0e70*/  NOP ;  /* 0x0000000000007918 */ /* 0x000fc00000000000 */
        /* <DEDUP_REMOVED lines=8> */
.L_x_4:


//--------------------- .nv.shared.triton_red_fused__to_copy_mean_pow_7 --------------------------
	.section	.nv.shared.triton_red_fused__to_copy_mean_pow_7,"aw",@nobits
	.sectionflags	@""
	.align	16
